	.headerflags	@"EF_CUDA_TEXMODE_UNIFIED EF_CUDA_64BIT_ADDRESS EF_CUDA_ACCELERATORS EF_CUDA_SM90 EF_CUDA_VIRTUAL_SM(EF_CUDA_SM90)"
	.elftype	@"ET_EXEC"


//--------------------- .nv.info                  --------------------------
	.section	.nv.info,"",@"SHT_CUDA_INFO"
	.align	4


	//----- nvinfo : EIATTR_REGCOUNT
	.align		4
        /*0000*/ 	.byte	0x04, 0x2f
        /*0002*/ 	.short	(.L_2 - .L_1)
	.align		4
.L_1:
        /*0004*/ 	.word	index@(triton_per_fused_any_isnan_0)
        /*0008*/ 	.word	0x0000000c


	//----- nvinfo : EIATTR_MIN_STACK_SIZE
	.align		4
.L_2:
        /*000c*/ 	.byte	0x04, 0x12
        /*000e*/ 	.short	(.L_4 - .L_3)
	.align		4
.L_3:
        /*0010*/ 	.word	index@(triton_per_fused_any_isnan_0)
        /*0014*/ 	.word	0x00000000


	//----- nvinfo : EIATTR_FRAME_SIZE
	.align		4
.L_4:
        /*0018*/ 	.byte	0x04, 0x11
        /*001a*/ 	.short	(.L_6 - .L_5)
	.align		4
.L_5:
        /*001c*/ 	.word	index@(triton_per_fused_any_isnan_0)
        /*0020*/ 	.word	0x00000000


	//----- nvinfo : EIATTR_MIN_STACK_SIZE
	.align		4
.L_6:
        /*0024*/ 	.byte	0x04, 0x12
        /*0026*/ 	.short	(.L_8 - .L_7)
	.align		4
.L_7:
        /*0028*/ 	.word	index@(triton_per_fused_any_isnan_0)
        /*002c*/ 	.word	0x00000000
.L_8:


//--------------------- .nv.info.triton_per_fused_any_isnan_0 --------------------------
	.section	.nv.info.triton_per_fused_any_isnan_0,"",@"SHT_CUDA_INFO"
	.sectionflags	@""
	.align	4


	//----- nvinfo : EIATTR_CUDA_API_VERSION
	.align		4
        /*0000*/ 	.byte	0x04, 0x37
        /*0002*/ 	.short	(.L_10 - .L_9)
.L_9:
        /*0004*/ 	.word	0x0000007c


	//----- nvinfo : EIATTR_KPARAM_INFO
	.align		4
.L_10:
        /*0008*/ 	.byte	0x04, 0x17
        /*000a*/ 	.short	(.L_12 - .L_11)
.L_11:
        /*000c*/ 	.word	0x00000000
        /*0010*/ 	.short	0x0002
        /*0012*/ 	.short	0x0010
        /*0014*/ 	.byte	0x00, 0xf0, 0x11, 0x00


	//----- nvinfo : EIATTR_KPARAM_INFO
	.align		4
.L_12:
        /*0018*/ 	.byte	0x04, 0x17
        /*001a*/ 	.short	(.L_14 - .L_13)
.L_13:
        /*001c*/ 	.word	0x00000000
        /*0020*/ 	.short	0x0001
        /*0022*/ 	.short	0x0008
        /*0024*/ 	.byte	0x00, 0xf4, 0x21, 0x00


	//----- nvinfo : EIATTR_KPARAM_INFO
	.align		4
.L_14:
        /*0028*/ 	.byte	0x04, 0x17
        /*002a*/ 	.short	(.L_16 - .L_15)
.L_15:
        /*002c*/ 	.word	0x00000000
        /*0030*/ 	.short	0x0000
        /*0032*/ 	.short	0x0000
        /*0034*/ 	.byte	0x00, 0xf4, 0x21, 0x00


	//----- nvinfo : EIATTR_SPARSE_MMA_MASK
	.align		4
.L_16:
        /*0038*/ 	.byte	0x03, 0x50
        /*003a*/ 	.short	0x0000


	//----- nvinfo : EIATTR_MAXREG_COUNT
	.align		4
        /*003c*/ 	.byte	0x03, 0x1b
        /*003e*/ 	.short	0x00ff


	//----- nvinfo : EIATTR_COOP_GROUP_MASK_REGIDS
	.align		4
        /*0040*/ 	.byte	0x04, 0x29
        /*0042*/ 	.short	(.L_18 - .L_17)


	//   ....[0]....
.L_17:
        /*0044*/ 	.word	0xffffffff


	//   ....[1]....
        /*0048*/ 	.word	0xffffffff


	//----- nvinfo : EIATTR_COOP_GROUP_INSTR_OFFSETS
	.align		4
.L_18:
        /*004c*/ 	.byte	0x04, 0x28
        /*004e*/ 	.short	(.L_20 - .L_19)


	//   ....[0]....
.L_19:
        /*0050*/ 	.word	0x00000120


	//   ....[1]....
        /*0054*/ 	.word	0x000001e0


	//----- nvinfo : EIATTR_EXIT_INSTR_OFFSETS
	.align		4
.L_20:
        /*0058*/ 	.byte	0x04, 0x1c
        /*005a*/ 	.short	(.L_22 - .L_21)


	//   ....[0]....
.L_21:
        /*005c*/ 	.word	0x00000250


	//   ....[1]....
        /*0060*/ 	.word	0x00000290


	//----- nvinfo : EIATTR_REQNTID
	.align		4
.L_22:
        /*0064*/ 	.byte	0x04, 0x10
        /*0066*/ 	.short	(.L_24 - .L_23)
.L_23:
        /*0068*/ 	.word	0x00000040
        /*006c*/ 	.word	0x00000001
        /*0070*/ 	.word	0x00000001


	//----- nvinfo : EIATTR_CBANK_PARAM_SIZE
	.align		4
.L_24:
        /*0074*/ 	.byte	0x03, 0x19
        /*0076*/ 	.short	0x0014


	//----- nvinfo : EIATTR_PARAM_CBANK
	.align		4
        /*0078*/ 	.byte	0x04, 0x0a
        /*007a*/ 	.short	(.L_26 - .L_25)
	.align		4
.L_25:
        /*007c*/ 	.word	index@(.nv.constant0.triton_per_fused_any_isnan_0)
        /*0080*/ 	.short	0x0210
        /*0082*/ 	.short	0x0014


	//----- nvinfo : EIATTR_SW_WAR
	.align		4
.L_26:
        /*0084*/ 	.byte	0x04, 0x36
        /*0086*/ 	.short	(.L_28 - .L_27)
.L_27:
        /*0088*/ 	.word	0x00000008
.L_28:


//--------------------- .nv.callgraph             --------------------------
	.section	.nv.callgraph,"",@"SHT_CUDA_CALLGRAPH"
	.align	4
	.sectionentsize	8
	.align		4
        /*0000*/ 	.word	0x00000000
	.align		4
        /*0004*/ 	.word	0xffffffff
	.align		4
        /*0008*/ 	.word	0x00000000
	.align		4
        /*000c*/ 	.word	0xfffffffe
	.align		4
        /*0010*/ 	.word	0x00000000
	.align		4
        /*0014*/ 	.word	0xfffffffd
	.align		4
        /*0018*/ 	.word	0x00000000
	.align		4
        /*001c*/ 	.word	0xfffffffc


//--------------------- .nv.constant4             --------------------------
	.section	.nv.constant4,"a",@progbits
	.align	8
	.align		8
.nv.constant4:
        /*0000*/ 	.dword	_$_str


//--------------------- .text.triton_per_fused_any_isnan_0 --------------------------
	.section	.text.triton_per_fused_any_isnan_0,"ax",@progbits
	.sectionflags	@"SHF_BARRIERS=1"
	.align	128
        .global         triton_per_fused_any_isnan_0
        .type           triton_per_fused_any_isnan_0,@function
        .size           triton_per_fused_any_isnan_0,(.L_x_1 - triton_per_fused_any_isnan_0)
        .other          triton_per_fused_any_isnan_0,@"STO_CUDA_ENTRY STV_DEFAULT"
triton_per_fused_any_isnan_0:
.text.triton_per_fused_any_isnan_0:
[----:B------:R-:W0:Y:S02]  /*0000*/  LDC R1, c[0x0][0x28] ;  /* 0x00000a00ff017b82 */ /* 0x000e240000000800 */
[----:B------:R-:W1:Y:S01]  /*0010*/  S2R R9, SR_TID.X ;  /* 0x0000000000097919 */ /* 0x000e620000002100 */
[----:B------:R-:W2:Y:S01]  /*0020*/  LDC.64 R2, c[0x0][0x210] ;  /* 0x00008400ff027b82 */ /* 0x000ea20000000a00 */
[----:B------:R-:W-:Y:S01]  /*0030*/  ULDC.64 UR6, c[0x0][0x208] ;  /* 0x0000820000067ab9 */ /* 0x000fe20000000a00 */
[----:B-1----:R-:W-:-:S05]  /*0040*/  IMAD.SHL.U32 R0, R9, 0x4, RZ ;  /* 0x0000000409007824 */ /* 0x002fca00078e00ff */
[----:B------:R-:W-:-:S05]  /*0050*/  LOP3.LUT R5, R0, 0xfc, RZ, 0xc0, !PT ;  /* 0x000000fc00057812 */ /* 0x000fca00078ec0ff */
[----:B--2---:R-:W-:-:S05]  /*0060*/  IMAD.WIDE.U32 R2, R5, 0x4, R2 ;  /* 0x0000000405027825 */ /* 0x004fca00078e0002 */
[----:B------:R1:W2:Y:S01]  /*0070*/  LDG.E.128 R4, desc[UR6][R2.64] ;  /* 0x0000000602047981 */ /* 0x0002a2000c1e1d00 */
[----:B------:R-:W3:Y:S01]  /*0080*/  S2UR UR5, SR_CgaCtaId ;  /* 0x00000000000579c3 */ /* 0x000ee20000008800 */
[----:B------:R-:W-:Y:S02]  /*0090*/  LOP3.LUT P2, RZ, R9, 0x3f, RZ, 0xc0, !PT ;  /* 0x0000003f09ff7812 */ /* 0x000fe4000784c0ff */
[----:B-1----:R-:W-:-:S04]  /*00a0*/  SHF.R.U32.HI R2, RZ, 0x5, R9 ;  /* 0x00000005ff027819 */ /* 0x002fc80000011609 */
[----:B------:R-:W-:Y:S02]  /*00b0*/  SGXT.U32 R2, R2, 0x1 ;  /* 0x000000010202781a */ /* 0x000fe40000000000 */
[----:B--2---:R-:W-:Y:S02]  /*00c0*/  FSETP.NAN.FTZ.AND P0, PT, |R7|, |R6|, PT ;  /* 0x400000060700720b */ /* 0x004fe40003f18200 */
[----:B------:R-:W-:-:S04]  /*00d0*/  FSETP.NAN.FTZ.AND P1, PT, |R4|, |R5|, PT ;  /* 0x400000050400720b */ /* 0x000fc80003f38200 */
[----:B------:R-:W-:Y:S02]  /*00e0*/  PLOP3.LUT P0, PT, P1, P0, PT, 0xa8, 0x0 ;  /* 0x000000000000781c */ /* 0x000fe40000f01570 */
[C---:B------:R-:W-:Y:S02]  /*00f0*/  ISETP.GE.AND P1, PT, R9.reuse, 0x2, PT ;  /* 0x000000020900780c */ /* 0x040fe40003f26270 */
[----:B------:R-:W-:Y:S02]  /*0100*/  SEL R0, RZ, 0x1, !P0 ;  /* 0x00000001ff007807 */ /* 0x000fe40004000000 */
[----:B------:R-:W-:Y:S02]  /*0110*/  LOP3.LUT P0, RZ, R9, 0x1f, RZ, 0xc0, !PT ;  /* 0x0000001f09ff7812 */ /* 0x000fe4000780c0ff */
[----:B------:R-:W1:Y:S02]  /*0120*/  REDUX.OR UR4, R0 ;  /* 0x00000000000473c4 */ /* 0x000e640000004000 */
[----:B-1----:R-:W-:Y:S01]  /*0130*/  IMAD.U32 R4, RZ, RZ, UR4 ;  /* 0x00000004ff047e24 */ /* 0x002fe2000f8e00ff */
[----:B------:R-:W-:-:S02]  /*0140*/  UMOV UR4, 0x400 ;  /* 0x0000040000047882 */ /* 0x000fc40000000000 */
[----:B---3--:R-:W-:Y:S02]  /*0150*/  UPRMT UR4, UR5, 0x654, UR4 ;  /* 0x0000065405047896 */ /* 0x008fe40008000004 */
[----:B------:R-:W-:Y:S02]  /*0160*/  LOP3.LUT R3, R4, 0x1, RZ, 0xc0, !PT ;  /* 0x0000000104037812 */ /* 0x000fe400078ec0ff */
[----:B------:R-:W-:-:S05]  /*0170*/  LOP3.LUT R4, R9, 0x1, RZ, 0xc0, !PT ;  /* 0x0000000109047812 */ /* 0x000fca00078ec0ff */
[----:B------:R-:W-:Y:S01]  /*0180*/  @!P0 STS.U8 [R2+UR4], R3 ;  /* 0x0000000302008988 */ /* 0x000fe20008000004 */
[----:B------:R-:W-:Y:S01]  /*0190*/  BAR.SYNC.DEFER_BLOCKING 0x0 ;  /* 0x0000000000007b1d */ /* 0x000fe20000010000 */
[----:B------:R-:W-:-:S04]  /*01a0*/  ISETP.NE.U32.AND P0, PT, R4, 0x1, PT ;  /* 0x000000010400780c */ /* 0x000fc80003f05070 */
[----:B------:R-:W-:Y:S01]  /*01b0*/  ISETP.LT.AND P0, PT, R9, 0x2, P0 ;  /* 0x000000020900780c */ /* 0x000fe20000701270 */
[----:B------:R-:W1:Y:S02]  /*01c0*/  @!P1 LDS.U8 R8, [R9+UR4] ;  /* 0x0000000409089984 */ /* 0x000e640008000000 */
[----:B-1----:R-:W-:-:S05]  /*01d0*/  LOP3.LUT R8, R8, 0x1, RZ, 0xc0, !PT ;  /* 0x0000000108087812 */ /* 0x002fca00078ec0ff */
[----:B------:R-:W1:Y:S02]  /*01e0*/  SHFL.BFLY PT, R0, R8, 0x1, 0x1f ;  /* 0x0c201f0008007f89 */ /* 0x000e6400000e0000 */
[----:B-1----:R-:W-:-:S04]  /*01f0*/  LOP3.LUT R0, R0, 0x1, RZ, 0xc0, !PT ;  /* 0x0000000100007812 */ /* 0x002fc800078ec0ff */
[----:B------:R-:W-:-:S04]  /*0200*/  ISETP.NE.U32.AND P1, PT, R0, 0x1, PT ;  /* 0x000000010000780c */ /* 0x000fc80003f25070 */
[----:B------:R-:W-:-:S04]  /*0210*/  ISETP.EQ.U32.OR P1, PT, R8, 0x1, !P1 ;  /* 0x000000010800780c */ /* 0x000fc80004f22470 */
[----:B------:R-:W-:-:S05]  /*0220*/  SEL R0, RZ, 0x1, !P1 ;  /* 0x00000001ff007807 */ /* 0x000fca0004800000 */
[----:B------:R1:W-:Y:S01]  /*0230*/  @P0 STS.U8 [R9+UR4], R0 ;  /* 0x0000000009000988 */ /* 0x0003e20008000004 */
[----:B------:R-:W-:Y:S06]  /*0240*/  BAR.SYNC.DEFER_BLOCKING 0x0 ;  /* 0x0000000000007b1d */ /* 0x000fec0000010000 */
[----:B-1----:R-:W-:Y:S05]  /*0250*/  @P2 EXIT ;  /* 0x000000000000294d */ /* 0x002fea0003800000 */
[----:B------:R-:W0:Y:S01]  /*0260*/  LDS.U8 R5, [UR4] ;  /* 0x00000004ff057984 */ /* 0x000e220008000000 */
[----:B------:R-:W0:Y:S03]  /*0270*/  LDC.64 R2, c[0x0][0x218] ;  /* 0x00008600ff027b82 */ /* 0x000e260000000a00 */
[----:B0-----:R-:W-:Y:S01]  /*0280*/  STG.E.U8 desc[UR6][R2.64], R5 ;  /* 0x0000000502007986 */ /* 0x001fe2000c101106 */
[----:B------:R-:W-:Y:S05]  /*0290*/  EXIT ;  /* 0x000000000000794d */ /* 0x000fea0003800000 */
.L_x_0:
[----:B------:R-:W-:-:S00]  /*02a0*/  BRA `(.L_x_0) ;  /* 0xfffffffc00fc7947 */ /* 0x000fc0000383ffff */
[----:B------:R-:W-:-:S00]  /*02b0*/  NOP ;  /* 0x0000000000007918 */ /* 0x000fc00000000000 */
        /* <DEDUP_REMOVED lines=12> */
.L_x_1:


//--------------------- .nv.global.init           --------------------------
	.section	.nv.global.init,"aw",@progbits
.nv.global.init:
	.type		_$_str,@object
	.size		_$_str,(.L_0 - _$_str)
_$_str:
        /*0000*/ 	.byte	0x5f, 0x5f, 0x43, 0x55, 0x44, 0x41, 0x5f, 0x46, 0x54, 0x5a, 0x00
.L_0:


//--------------------- .nv.shared.triton_per_fused_any_isnan_0 --------------------------
	.section	.nv.shared.triton_per_fused_any_isnan_0,"aw",@nobits
	.sectionflags	@""
	.align	16
	.zero		1024


//--------------------- .nv.constant0.triton_per_fused_any_isnan_0 --------------------------
	.section	.nv.constant0.triton_per_fused_any_isnan_0,"a",@progbits
	.sectionflags	@""
	.align	4
.nv.constant0.triton_per_fused_any_isnan_0:
	.zero		548
